//
// Generated by NVIDIA NVVM Compiler
//
// Compiler Build ID: CL-36424714
// Cuda compilation tools, release 13.0, V13.0.88
// Based on NVVM 20.0.0
//

.version 9.0
.target sm_100
.address_size 64

	// .globl	_Z13test_kernel_1Pfjjy

.visible .entry _Z13test_kernel_1Pfjjy(
	.param .u64 .ptr .align 1 _Z13test_kernel_1Pfjjy_param_0,
	.param .u32 _Z13test_kernel_1Pfjjy_param_1,
	.param .u32 _Z13test_kernel_1Pfjjy_param_2,
	.param .u64 _Z13test_kernel_1Pfjjy_param_3
)
{
	.reg .b32 	%r<11>;
	.reg .b32 	%f<10>;
	.reg .b64 	%rd<6>;

	ld.param.u64 	%rd1, [_Z13test_kernel_1Pfjjy_param_0];
	ld.param.u32 	%r1, [_Z13test_kernel_1Pfjjy_param_1];
	ld.param.u64 	%rd2, [_Z13test_kernel_1Pfjjy_param_3];
	cvta.to.global.u64 	%rd3, %rd1;
	mov.u32 	%r2, %ctaid.x;
	mov.u32 	%r3, %ntid.x;
	mov.u32 	%r4, %tid.x;
	mad.lo.s32 	%r5, %r2, %r3, %r4;
	mov.u32 	%r6, %ctaid.y;
	mov.u32 	%r7, %ntid.y;
	mov.u32 	%r8, %tid.y;
	mad.lo.s32 	%r9, %r6, %r7, %r8;
	cvt.rn.f32.u32 	%f1, %r5;
	add.f32 	%f2, %f1, 0f3F000000;
	cvt.rn.f32.u32 	%f3, %r9;
	add.f32 	%f4, %f3, 0f3F000000;
	tex.2d.v4.f32.f32 	{%f5, %f6, %f7, %f8}, [%rd2, {%f2, %f4}];
	neg.f32 	%f9, %f5;
	mad.lo.s32 	%r10, %r1, %r9, %r5;
	mul.wide.u32 	%rd4, %r10, 4;
	add.s64 	%rd5, %rd3, %rd4;
	st.global.f32 	[%rd5], %f9;
	ret;

}


// ===== COMPILED SASS (sm_100) =====

	.target	sm_100

	.elftype	@"ET_EXEC"


//--------------------- .note.nv.tkinfo           --------------------------
	.section	.note.nv.tkinfo,"",@"SHT_NOTE"
	.sectionflags	@"SHF_NOTE_NV_TKINFO"
	.tkinfo
        /*0018*/ 	.word	0x00000002
        /*0030*/ 	.string	""
        /*0030*/ 	.string	"ptxas"
        /*0030*/ 	.string	"Cuda compilation tools, release 13.0, V13.0.88"
        /*0030*/ 	.string	"Build cuda_13.0.r13.0/compiler.36424714_0"
        /*0030*/ 	.string	"-arch sm_100 -m 64 "



//--------------------- .note.nv.cuinfo           --------------------------
	.section	.note.nv.cuinfo,"",@"SHT_NOTE"
	.sectionflags	@"SHF_NOTE_NV_CUINFO"
        /*0018*/ 	.short	0x0002
        /*001a*/ 	.short	0x0064
        /*001c*/ 	.short	0x0082
	.zero		2


//--------------------- .nv.info                  --------------------------
	.section	.nv.info,"",@"SHT_CUDA_INFO"
	.align	4


	//----- nvinfo : EIATTR_REGCOUNT
	.align		4
        /*0000*/ 	.byte	0x04, 0x2f
        /*0002*/ 	.short	(.L_1 - .L_0)
	.align		4
.L_0:
        /*0004*/ 	.word	index@(_Z13test_kernel_1Pfjjy)
        /*0008*/ 	.word	0x0000000a


	//----- nvinfo : EIATTR_FRAME_SIZE
	.align		4
.L_1:
        /*000c*/ 	.byte	0x04, 0x11
        /*000e*/ 	.short	(.L_3 - .L_2)
	.align		4
.L_2:
        /*0010*/ 	.word	index@(_Z13test_kernel_1Pfjjy)
        /*0014*/ 	.word	0x00000000


	//----- nvinfo : EIATTR_MIN_STACK_SIZE
	.align		4
.L_3:
        /*0018*/ 	.byte	0x04, 0x12
        /*001a*/ 	.short	(.L_5 - .L_4)
	.align		4
.L_4:
        /*001c*/ 	.word	index@(_Z13test_kernel_1Pfjjy)
        /*0020*/ 	.word	0x00000000
.L_5:


//--------------------- .nv.compat                --------------------------
	.section	.nv.compat,"",@"SHT_CUDA_COMPAT_INFO"
	.align	4
        /*0000*/ 	.byte	0x02, 0x09, 0x00, 0x00, 0x02, 0x02, 0x02, 0x00, 0x02, 0x05, 0x05, 0x00, 0x03, 0x07, 0x01, 0x01
        /*0010*/ 	.byte	0x02, 0x03, 0x00, 0x00, 0x02, 0x06, 0x01, 0x00, 0x04, 0x0b, 0x08, 0x00, 0x09, 0x00, 0x00, 0x00
        /*0020*/ 	.byte	0x00, 0x00, 0x00, 0x00


//--------------------- .nv.info._Z13test_kernel_1Pfjjy --------------------------
	.section	.nv.info._Z13test_kernel_1Pfjjy,"",@"SHT_CUDA_INFO"
	.sectionflags	@""
	.align	4


	//----- nvinfo : EIATTR_CUDA_API_VERSION
	.align		4
        /*0000*/ 	.byte	0x04, 0x37
        /*0002*/ 	.short	(.L_7 - .L_6)
.L_6:
        /*0004*/ 	.word	0x00000082


	//----- nvinfo : EIATTR_KPARAM_INFO
	.align		4
.L_7:
        /*0008*/ 	.byte	0x04, 0x17
        /*000a*/ 	.short	(.L_9 - .L_8)
.L_8:
        /*000c*/ 	.word	0x00000000
        /*0010*/ 	.short	0x0003
        /*0012*/ 	.short	0x0010
        /*0014*/ 	.byte	0x00, 0xf0, 0x21, 0x00


	//----- nvinfo : EIATTR_KPARAM_INFO
	.align		4
.L_9:
        /*0018*/ 	.byte	0x04, 0x17
        /*001a*/ 	.short	(.L_11 - .L_10)
.L_10:
        /*001c*/ 	.word	0x00000000
        /*0020*/ 	.short	0x0002
        /*0022*/ 	.short	0x000c
        /*0024*/ 	.byte	0x00, 0xf0, 0x11, 0x00


	//----- nvinfo : EIATTR_KPARAM_INFO
	.align		4
.L_11:
        /*0028*/ 	.byte	0x04, 0x17
        /*002a*/ 	.short	(.L_13 - .L_12)
.L_12:
        /*002c*/ 	.word	0x00000000
        /*0030*/ 	.short	0x0001
        /*0032*/ 	.short	0x0008
        /*0034*/ 	.byte	0x00, 0xf0, 0x11, 0x00


	//----- nvinfo : EIATTR_KPARAM_INFO
	.align		4
.L_13:
        /*0038*/ 	.byte	0x04, 0x17
        /*003a*/ 	.short	(.L_15 - .L_14)
.L_14:
        /*003c*/ 	.word	0x00000000
        /*0040*/ 	.short	0x0000
        /*0042*/ 	.short	0x0000
        /*0044*/ 	.byte	0x00, 0xf5, 0x21, 0x00


	//----- nvinfo : EIATTR_SPARSE_MMA_MASK
	.align		4
.L_15:
        /*0048*/ 	.byte	0x03, 0x50
        /*004a*/ 	.short	0x0000


	//----- nvinfo : EIATTR_MAXREG_COUNT
	.align		4
        /*004c*/ 	.byte	0x03, 0x1b
        /*004e*/ 	.short	0x00ff


	//----- nvinfo : EIATTR_MERCURY_ISA_VERSION
	.align		4
        /*0050*/ 	.byte	0x03, 0x5f
        /*0052*/ 	.short	0x0101


	//----- nvinfo : EIATTR_VRC_CTA_INIT_COUNT
	.align		4
        /*0054*/ 	.byte	0x02, 0x4a
	.zero		1
	.zero		1


	//----- nvinfo : EIATTR_EXIT_INSTR_OFFSETS
	.align		4
        /*0058*/ 	.byte	0x04, 0x1c
        /*005a*/ 	.short	(.L_17 - .L_16)


	//   ....[0]....
.L_16:
        /*005c*/ 	.word	0x00000180


	//----- nvinfo : EIATTR_CBANK_PARAM_SIZE
	.align		4
.L_17:
        /*0060*/ 	.byte	0x03, 0x19
        /*0062*/ 	.short	0x0018


	//----- nvinfo : EIATTR_PARAM_CBANK
	.align		4
        /*0064*/ 	.byte	0x04, 0x0a
        /*0066*/ 	.short	(.L_19 - .L_18)
	.align		4
.L_18:
        /*0068*/ 	.word	index@(.nv.constant0._Z13test_kernel_1Pfjjy)
        /*006c*/ 	.short	0x0380
        /*006e*/ 	.short	0x0018


	//----- nvinfo : EIATTR_SW_WAR
	.align		4
.L_19:
        /*0070*/ 	.byte	0x04, 0x36
        /*0072*/ 	.short	(.L_21 - .L_20)
.L_20:
        /*0074*/ 	.word	0x00000008
.L_21:


//--------------------- .nv.callgraph             --------------------------
	.section	.nv.callgraph,"",@"SHT_CUDA_CALLGRAPH"
	.align	4
	.sectionentsize	8
	.align		4
        /*0000*/ 	.word	0x00000000
	.align		4
        /*0004*/ 	.word	0xffffffff
	.align		4
        /*0008*/ 	.word	0x00000000
	.align		4
        /*000c*/ 	.word	0xfffffffe
	.align		4
        /*0010*/ 	.word	0x00000000
	.align		4
        /*0014*/ 	.word	0xfffffffd
	.align		4
        /*0018*/ 	.word	0x00000000
	.align		4
        /*001c*/ 	.word	0xfffffffc


//--------------------- .text._Z13test_kernel_1Pfjjy --------------------------
	.section	.text._Z13test_kernel_1Pfjjy,"ax",@progbits
	.align	128
        .global         _Z13test_kernel_1Pfjjy
        .type           _Z13test_kernel_1Pfjjy,@function
        .size           _Z13test_kernel_1Pfjjy,(.L_x_1 - _Z13test_kernel_1Pfjjy)
        .other          _Z13test_kernel_1Pfjjy,@"STO_CUDA_ENTRY STV_DEFAULT"
_Z13test_kernel_1Pfjjy:
.text._Z13test_kernel_1Pfjjy:
[----:B------:R-:W-:Y:S01]  /*0000*/  LDC R1, c[0x0][0x37c] ;  /* 0x0000df00ff017b82 */ /* 0x000fe20000000800 */
[----:B------:R-:W0:Y:S07]  /*0010*/  S2R R3, SR_TID.X ;  /* 0x0000000000037919 */ /* 0x000e2e0000002100 */
[----:B------:R-:W0:Y:S01]  /*0020*/  S2UR UR4, SR_CTAID.X ;  /* 0x00000000000479c3 */ /* 0x000e220000002500 */
[----:B------:R-:W-:Y:S01]  /*0030*/  HFMA2 R4, -RZ, RZ, -3, 0 ;  /* 0xc2000000ff047431 */ /* 0x000fe200000001ff */
[----:B------:R-:W1:Y:S06]  /*0040*/  S2R R2, SR_TID.Y ;  /* 0x0000000000027919 */ /* 0x000e6c0000002200 */
[----:B------:R-:W0:Y:S08]  /*0050*/  LDC R0, c[0x0][0x360] ;  /* 0x0000d800ff007b82 */ /* 0x000e300000000800 */
[----:B------:R-:W1:Y:S08]  /*0060*/  S2UR UR5, SR_CTAID.Y ;  /* 0x00000000000579c3 */ /* 0x000e700000002600 */
[----:B------:R-:W1:Y:S01]  /*0070*/  LDC R5, c[0x0][0x364] ;  /* 0x0000d900ff057b82 */ /* 0x000e620000000800 */
[----:B0-----:R-:W-:Y:S01]  /*0080*/  IMAD R0, R0, UR4, R3 ;  /* 0x0000000400007c24 */ /* 0x001fe2000f8e0203 */
[----:B------:R-:W0:Y:S01]  /*0090*/  LDCU UR4, c[0x0][0x390] ;  /* 0x00007200ff0477ac */ /* 0x000e220008000800 */
[----:B-1----:R-:W-:-:S03]  /*00a0*/  IMAD R5, R5, UR5, R2 ;  /* 0x0000000505057c24 */ /* 0x002fc6000f8e0202 */
[----:B------:R-:W-:Y:S01]  /*00b0*/  I2FP.F32.U32 R2, R0 ;  /* 0x0000000000027245 */ /* 0x000fe20000201000 */
[----:B------:R-:W-:Y:S01]  /*00c0*/  UMOV UR5, URZ ;  /* 0x000000ff00057c82 */ /* 0x000fe20008000000 */
[----:B------:R-:W-:-:S03]  /*00d0*/  I2FP.F32.U32 R7, R5 ;  /* 0x0000000500077245 */ /* 0x000fc60000201000 */
[----:B------:R-:W-:Y:S02]  /*00e0*/  FADD R6, R2, 0.5 ;  /* 0x3f00000002067421 */ /* 0x000fe40000000000 */
[----:B------:R-:W-:-:S04]  /*00f0*/  FADD R7, R7, 0.5 ;  /* 0x3f00000007077421 */ /* 0x000fc80000000000 */
[----:B0-----:R0:W5:Y:S01]  /*0100*/  TEX.LL RZ, R6, R6, R4, UR4, 2D, 0x1 ;  /* 0x28ff040406067f60 */ /* 0x00116200089e01ff */
[----:B------:R-:W1:Y:S01]  /*0110*/  LDC.64 R2, c[0x0][0x380] ;  /* 0x0000e000ff027b82 */ /* 0x000e620000000a00 */
[----:B------:R-:W2:Y:S01]  /*0120*/  LDCU UR6, c[0x0][0x388] ;  /* 0x00007100ff0677ac */ /* 0x000ea20008000800 */
[----:B0-----:R-:W0:Y:S01]  /*0130*/  LDCU.64 UR4, c[0x0][0x358] ;  /* 0x00006b00ff0477ac */ /* 0x001e220008000a00 */
[----:B--2---:R-:W-:-:S04]  /*0140*/  IMAD R5, R5, UR6, R0 ;  /* 0x0000000605057c24 */ /* 0x004fc8000f8e0200 */
[----:B-1----:R-:W-:-:S04]  /*0150*/  IMAD.WIDE.U32 R2, R5, 0x4, R2 ;  /* 0x0000000405027825 */ /* 0x002fc800078e0002 */
[----:B-----5:R-:W-:-:S05]  /*0160*/  FADD R5, -R6, -RZ ;  /* 0x800000ff06057221 */ /* 0x020fca0000000100 */
[----:B0-----:R-:W-:Y:S01]  /*0170*/  STG.E desc[UR4][R2.64], R5 ;  /* 0x0000000502007986 */ /* 0x001fe2000c101904 */
[----:B------:R-:W-:Y:S05]  /*0180*/  EXIT ;  /* 0x000000000000794d */ /* 0x000fea0003800000 */
.L_x_0:
[----:B------:R-:W-:-:S00]  /*0190*/  BRA `(.L_x_0) ;  /* 0xfffffffc00fc7947 */ /* 0x000fc0000383ffff */
[----:B------:R-:W-:-:S00]  /*01a0*/  NOP ;  /* 0x0000000000007918 */ /* 0x000fc00000000000 */
        /* <DEDUP_REMOVED lines=13> */
.L_x_1:


//--------------------- .nv.shared.reserved.0     --------------------------
	.section	.nv.shared.reserved.0,"aw",@nobits
	.weak		__nv_reservedSMEM_offset_0_alias
	.size		__nv_reservedSMEM_offset_0_alias, 0, 64
	.other		__nv_reservedSMEM_offset_0_alias,@"STO_CUDA_RESERVED_SHARED STV_DEFAULT"
__nv_reservedSMEM_offset_0_alias:
	.zero		0
	.zero		64


//--------------------- .nv.constant0._Z13test_kernel_1Pfjjy --------------------------
	.section	.nv.constant0._Z13test_kernel_1Pfjjy,"a",@progbits
	.sectionflags	@""
	.align	4
.nv.constant0._Z13test_kernel_1Pfjjy:
	.zero		920


//--------------------- SYMBOLS --------------------------

	.type		.nv.reservedSmem.offset0,@object
	.size		.nv.reservedSmem.offset0,0x4
